//
// Generated by NVIDIA NVVM Compiler
//
// Compiler Build ID: CL-36424714
// Cuda compilation tools, release 13.0, V13.0.88
// Based on NVVM 20.0.0
//

.version 9.0
.target sm_100
.address_size 64

	// .globl	_Z10map_kernelPKfPf

.visible .entry _Z10map_kernelPKfPf(
	.param .u64 .ptr .align 1 _Z10map_kernelPKfPf_param_0,
	.param .u64 .ptr .align 1 _Z10map_kernelPKfPf_param_1
)
{
	.reg .b32 	%r<2>;
	.reg .b32 	%f<3>;
	.reg .b64 	%rd<8>;

	ld.param.u64 	%rd1, [_Z10map_kernelPKfPf_param_0];
	ld.param.u64 	%rd2, [_Z10map_kernelPKfPf_param_1];
	cvta.to.global.u64 	%rd3, %rd2;
	cvta.to.global.u64 	%rd4, %rd1;
	mov.u32 	%r1, %tid.x;
	mul.wide.u32 	%rd5, %r1, 4;
	add.s64 	%rd6, %rd4, %rd5;
	ld.global.f32 	%f1, [%rd6];
	add.f32 	%f2, %f1, 0f41200000;
	add.s64 	%rd7, %rd3, %rd5;
	st.global.f32 	[%rd7], %f2;
	ret;

}


// ===== COMPILED SASS (sm_100) =====

	.target	sm_100

	.elftype	@"ET_EXEC"


//--------------------- .note.nv.tkinfo           --------------------------
	.section	.note.nv.tkinfo,"",@"SHT_NOTE"
	.sectionflags	@"SHF_NOTE_NV_TKINFO"
	.tkinfo
        /*0018*/ 	.word	0x00000002
        /*0030*/ 	.string	""
        /*0030*/ 	.string	"ptxas"
        /*0030*/ 	.string	"Cuda compilation tools, release 13.0, V13.0.88"
        /*0030*/ 	.string	"Build cuda_13.0.r13.0/compiler.36424714_0"
        /*0030*/ 	.string	"-arch sm_100 -m 64 "



//--------------------- .note.nv.cuinfo           --------------------------
	.section	.note.nv.cuinfo,"",@"SHT_NOTE"
	.sectionflags	@"SHF_NOTE_NV_CUINFO"
        /*0018*/ 	.short	0x0002
        /*001a*/ 	.short	0x0064
        /*001c*/ 	.short	0x0082
	.zero		2


//--------------------- .nv.info                  --------------------------
	.section	.nv.info,"",@"SHT_CUDA_INFO"
	.align	4


	//----- nvinfo : EIATTR_REGCOUNT
	.align		4
        /*0000*/ 	.byte	0x04, 0x2f
        /*0002*/ 	.short	(.L_1 - .L_0)
	.align		4
.L_0:
        /*0004*/ 	.word	index@(_Z10map_kernelPKfPf)
        /*0008*/ 	.word	0x0000000a


	//----- nvinfo : EIATTR_FRAME_SIZE
	.align		4
.L_1:
        /*000c*/ 	.byte	0x04, 0x11
        /*000e*/ 	.short	(.L_3 - .L_2)
	.align		4
.L_2:
        /*0010*/ 	.word	index@(_Z10map_kernelPKfPf)
        /*0014*/ 	.word	0x00000000


	//----- nvinfo : EIATTR_MIN_STACK_SIZE
	.align		4
.L_3:
        /*0018*/ 	.byte	0x04, 0x12
        /*001a*/ 	.short	(.L_5 - .L_4)
	.align		4
.L_4:
        /*001c*/ 	.word	index@(_Z10map_kernelPKfPf)
        /*0020*/ 	.word	0x00000000
.L_5:


//--------------------- .nv.compat                --------------------------
	.section	.nv.compat,"",@"SHT_CUDA_COMPAT_INFO"
	.align	4
        /*0000*/ 	.byte	0x02, 0x09, 0x00, 0x00, 0x02, 0x02, 0x01, 0x00, 0x02, 0x05, 0x05, 0x00, 0x03, 0x07, 0x01, 0x01
        /*0010*/ 	.byte	0x02, 0x03, 0x00, 0x00, 0x02, 0x06, 0x01, 0x00, 0x04, 0x0b, 0x08, 0x00, 0x09, 0x00, 0x00, 0x00
        /*0020*/ 	.byte	0x00, 0x00, 0x00, 0x00


//--------------------- .nv.info._Z10map_kernelPKfPf --------------------------
	.section	.nv.info._Z10map_kernelPKfPf,"",@"SHT_CUDA_INFO"
	.sectionflags	@""
	.align	4


	//----- nvinfo : EIATTR_CUDA_API_VERSION
	.align		4
        /*0000*/ 	.byte	0x04, 0x37
        /*0002*/ 	.short	(.L_7 - .L_6)
.L_6:
        /*0004*/ 	.word	0x00000082


	//----- nvinfo : EIATTR_KPARAM_INFO
	.align		4
.L_7:
        /*0008*/ 	.byte	0x04, 0x17
        /*000a*/ 	.short	(.L_9 - .L_8)
.L_8:
        /*000c*/ 	.word	0x00000000
        /*0010*/ 	.short	0x0001
        /*0012*/ 	.short	0x0008
        /*0014*/ 	.byte	0x00, 0xf5, 0x21, 0x00


	//----- nvinfo : EIATTR_KPARAM_INFO
	.align		4
.L_9:
        /*0018*/ 	.byte	0x04, 0x17
        /*001a*/ 	.short	(.L_11 - .L_10)
.L_10:
        /*001c*/ 	.word	0x00000000
        /*0020*/ 	.short	0x0000
        /*0022*/ 	.short	0x0000
        /*0024*/ 	.byte	0x00, 0xf5, 0x21, 0x00


	//----- nvinfo : EIATTR_SPARSE_MMA_MASK
	.align		4
.L_11:
        /*0028*/ 	.byte	0x03, 0x50
        /*002a*/ 	.short	0x0000


	//----- nvinfo : EIATTR_MAXREG_COUNT
	.align		4
        /*002c*/ 	.byte	0x03, 0x1b
        /*002e*/ 	.short	0x00ff


	//----- nvinfo : EIATTR_MERCURY_ISA_VERSION
	.align		4
        /*0030*/ 	.byte	0x03, 0x5f
        /*0032*/ 	.short	0x0101


	//----- nvinfo : EIATTR_VRC_CTA_INIT_COUNT
	.align		4
        /*0034*/ 	.byte	0x02, 0x4a
	.zero		1
	.zero		1


	//----- nvinfo : EIATTR_EXIT_INSTR_OFFSETS
	.align		4
        /*0038*/ 	.byte	0x04, 0x1c
        /*003a*/ 	.short	(.L_13 - .L_12)


	//   ....[0]....
.L_12:
        /*003c*/ 	.word	0x000000a0


	//----- nvinfo : EIATTR_CBANK_PARAM_SIZE
	.align		4
.L_13:
        /*0040*/ 	.byte	0x03, 0x19
        /*0042*/ 	.short	0x0010


	//----- nvinfo : EIATTR_PARAM_CBANK
	.align		4
        /*0044*/ 	.byte	0x04, 0x0a
        /*0046*/ 	.short	(.L_15 - .L_14)
	.align		4
.L_14:
        /*0048*/ 	.word	index@(.nv.constant0._Z10map_kernelPKfPf)
        /*004c*/ 	.short	0x0380
        /*004e*/ 	.short	0x0010


	//----- nvinfo : EIATTR_SW_WAR
	.align		4
.L_15:
        /*0050*/ 	.byte	0x04, 0x36
        /*0052*/ 	.short	(.L_17 - .L_16)
.L_16:
        /*0054*/ 	.word	0x00000008
.L_17:


//--------------------- .nv.callgraph             --------------------------
	.section	.nv.callgraph,"",@"SHT_CUDA_CALLGRAPH"
	.align	4
	.sectionentsize	8
	.align		4
        /*0000*/ 	.word	0x00000000
	.align		4
        /*0004*/ 	.word	0xffffffff
	.align		4
        /*0008*/ 	.word	0x00000000
	.align		4
        /*000c*/ 	.word	0xfffffffe
	.align		4
        /*0010*/ 	.word	0x00000000
	.align		4
        /*0014*/ 	.word	0xfffffffd
	.align		4
        /*0018*/ 	.word	0x00000000
	.align		4
        /*001c*/ 	.word	0xfffffffc


//--------------------- .text._Z10map_kernelPKfPf --------------------------
	.section	.text._Z10map_kernelPKfPf,"ax",@progbits
	.align	128
        .global         _Z10map_kernelPKfPf
        .type           _Z10map_kernelPKfPf,@function
        .size           _Z10map_kernelPKfPf,(.L_x_1 - _Z10map_kernelPKfPf)
        .other          _Z10map_kernelPKfPf,@"STO_CUDA_ENTRY STV_DEFAULT"
_Z10map_kernelPKfPf:
.text._Z10map_kernelPKfPf:
[----:B------:R-:W-:Y:S01]  /*0000*/  LDC R1, c[0x0][0x37c] ;  /* 0x0000df00ff017b82 */ /* 0x000fe20000000800 */
[----:B------:R-:W0:Y:S07]  /*0010*/  S2R R7, SR_TID.X ;  /* 0x0000000000077919 */ /* 0x000e2e0000002100 */
[----:B------:R-:W0:Y:S01]  /*0020*/  LDC.64 R2, c[0x0][0x380] ;  /* 0x0000e000ff027b82 */ /* 0x000e220000000a00 */
[----:B------:R-:W1:Y:S07]  /*0030*/  LDCU.64 UR4, c[0x0][0x358] ;  /* 0x00006b00ff0477ac */ /* 0x000e6e0008000a00 */
[----:B------:R-:W2:Y:S01]  /*0040*/  LDC.64 R4, c[0x0][0x388] ;  /* 0x0000e200ff047b82 */ /* 0x000ea20000000a00 */
[----:B0-----:R-:W-:-:S06]  /*0050*/  IMAD.WIDE.U32 R2, R7, 0x4, R2 ;  /* 0x0000000407027825 */ /* 0x001fcc00078e0002 */
[----:B-1----:R-:W3:Y:S01]  /*0060*/  LDG.E R2, desc[UR4][R2.64] ;  /* 0x0000000402027981 */ /* 0x002ee2000c1e1900 */
[----:B--2---:R-:W-:-:S04]  /*0070*/  IMAD.WIDE.U32 R4, R7, 0x4, R4 ;  /* 0x0000000407047825 */ /* 0x004fc800078e0004 */
[----:B---3--:R-:W-:-:S05]  /*0080*/  FADD R7, R2, 10 ;  /* 0x4120000002077421 */ /* 0x008fca0000000000 */
[----:B------:R-:W-:Y:S01]  /*0090*/  STG.E desc[UR4][R4.64], R7 ;  /* 0x0000000704007986 */ /* 0x000fe2000c101904 */
[----:B------:R-:W-:Y:S05]  /*00a0*/  EXIT ;  /* 0x000000000000794d */ /* 0x000fea0003800000 */
.L_x_0:
[----:B------:R-:W-:-:S00]  /*00b0*/  BRA `(.L_x_0) ;  /* 0xfffffffc00fc7947 */ /* 0x000fc0000383ffff */
[----:B------:R-:W-:-:S00]  /*00c0*/  NOP ;  /* 0x0000000000007918 */ /* 0x000fc00000000000 */
        /* <DEDUP_REMOVED lines=11> */
.L_x_1:


//--------------------- .nv.shared.reserved.0     --------------------------
	.section	.nv.shared.reserved.0,"aw",@nobits
	.weak		__nv_reservedSMEM_offset_0_alias
	.size		__nv_reservedSMEM_offset_0_alias, 0, 64
	.other		__nv_reservedSMEM_offset_0_alias,@"STO_CUDA_RESERVED_SHARED STV_DEFAULT"
__nv_reservedSMEM_offset_0_alias:
	.zero		0
	.zero		64


//--------------------- .nv.constant0._Z10map_kernelPKfPf --------------------------
	.section	.nv.constant0._Z10map_kernelPKfPf,"a",@progbits
	.sectionflags	@""
	.align	4
.nv.constant0._Z10map_kernelPKfPf:
	.zero		912


//--------------------- SYMBOLS --------------------------

	.type		.nv.reservedSmem.offset0,@object
	.size		.nv.reservedSmem.offset0,0x4
